//
// Generated by NVIDIA NVVM Compiler
//
// Compiler Build ID: CL-36424714
// Cuda compilation tools, release 13.0, V13.0.88
// Based on NVVM 20.0.0
//

.version 9.0
.target sm_100
.address_size 64

	// .globl	_Z9lfgkernelPjS_

.visible .entry _Z9lfgkernelPjS_(
	.param .u64 .ptr .align 1 _Z9lfgkernelPjS__param_0,
	.param .u64 .ptr .align 1 _Z9lfgkernelPjS__param_1
)
{
	.reg .b32 	%r<8>;
	.reg .b64 	%rd<8>;

	ld.param.u64 	%rd1, [_Z9lfgkernelPjS__param_0];
	ld.param.u64 	%rd2, [_Z9lfgkernelPjS__param_1];
	cvta.to.global.u64 	%rd3, %rd2;
	cvta.to.global.u64 	%rd4, %rd1;
	mov.u32 	%r1, %ctaid.x;
	mov.u32 	%r2, %ntid.x;
	mov.u32 	%r3, %tid.x;
	mad.lo.s32 	%r4, %r1, %r2, %r3;
	mul.wide.s32 	%rd5, %r4, 4;
	add.s64 	%rd6, %rd4, %rd5;
	ld.global.u32 	%r5, [%rd6+53880];
	ld.global.u32 	%r6, [%rd6];
	add.s32 	%r7, %r6, %r5;
	add.s64 	%rd7, %rd3, %rd5;
	st.global.u32 	[%rd7], %r7;
	ret;

}


// ===== COMPILED SASS (sm_100) =====

	.target	sm_100

	.elftype	@"ET_EXEC"


//--------------------- .note.nv.tkinfo           --------------------------
	.section	.note.nv.tkinfo,"",@"SHT_NOTE"
	.sectionflags	@"SHF_NOTE_NV_TKINFO"
	.tkinfo
        /*0018*/ 	.word	0x00000002
        /*0030*/ 	.string	""
        /*0030*/ 	.string	"ptxas"
        /*0030*/ 	.string	"Cuda compilation tools, release 13.0, V13.0.88"
        /*0030*/ 	.string	"Build cuda_13.0.r13.0/compiler.36424714_0"
        /*0030*/ 	.string	"-arch sm_100 -m 64 "



//--------------------- .note.nv.cuinfo           --------------------------
	.section	.note.nv.cuinfo,"",@"SHT_NOTE"
	.sectionflags	@"SHF_NOTE_NV_CUINFO"
        /*0018*/ 	.short	0x0002
        /*001a*/ 	.short	0x0064
        /*001c*/ 	.short	0x0082
	.zero		2


//--------------------- .nv.info                  --------------------------
	.section	.nv.info,"",@"SHT_CUDA_INFO"
	.align	4


	//----- nvinfo : EIATTR_REGCOUNT
	.align		4
        /*0000*/ 	.byte	0x04, 0x2f
        /*0002*/ 	.short	(.L_1 - .L_0)
	.align		4
.L_0:
        /*0004*/ 	.word	index@(_Z9lfgkernelPjS_)
        /*0008*/ 	.word	0x0000000c


	//----- nvinfo : EIATTR_FRAME_SIZE
	.align		4
.L_1:
        /*000c*/ 	.byte	0x04, 0x11
        /*000e*/ 	.short	(.L_3 - .L_2)
	.align		4
.L_2:
        /*0010*/ 	.word	index@(_Z9lfgkernelPjS_)
        /*0014*/ 	.word	0x00000000


	//----- nvinfo : EIATTR_MIN_STACK_SIZE
	.align		4
.L_3:
        /*0018*/ 	.byte	0x04, 0x12
        /*001a*/ 	.short	(.L_5 - .L_4)
	.align		4
.L_4:
        /*001c*/ 	.word	index@(_Z9lfgkernelPjS_)
        /*0020*/ 	.word	0x00000000
.L_5:


//--------------------- .nv.compat                --------------------------
	.section	.nv.compat,"",@"SHT_CUDA_COMPAT_INFO"
	.align	4
        /*0000*/ 	.byte	0x02, 0x09, 0x00, 0x00, 0x02, 0x02, 0x01, 0x00, 0x02, 0x05, 0x05, 0x00, 0x03, 0x07, 0x01, 0x01
        /*0010*/ 	.byte	0x02, 0x03, 0x00, 0x00, 0x02, 0x06, 0x01, 0x00, 0x04, 0x0b, 0x08, 0x00, 0x09, 0x00, 0x00, 0x00
        /*0020*/ 	.byte	0x00, 0x00, 0x00, 0x00


//--------------------- .nv.info._Z9lfgkernelPjS_ --------------------------
	.section	.nv.info._Z9lfgkernelPjS_,"",@"SHT_CUDA_INFO"
	.sectionflags	@""
	.align	4


	//----- nvinfo : EIATTR_CUDA_API_VERSION
	.align		4
        /*0000*/ 	.byte	0x04, 0x37
        /*0002*/ 	.short	(.L_7 - .L_6)
.L_6:
        /*0004*/ 	.word	0x00000082


	//----- nvinfo : EIATTR_KPARAM_INFO
	.align		4
.L_7:
        /*0008*/ 	.byte	0x04, 0x17
        /*000a*/ 	.short	(.L_9 - .L_8)
.L_8:
        /*000c*/ 	.word	0x00000000
        /*0010*/ 	.short	0x0001
        /*0012*/ 	.short	0x0008
        /*0014*/ 	.byte	0x00, 0xf5, 0x21, 0x00


	//----- nvinfo : EIATTR_KPARAM_INFO
	.align		4
.L_9:
        /*0018*/ 	.byte	0x04, 0x17
        /*001a*/ 	.short	(.L_11 - .L_10)
.L_10:
        /*001c*/ 	.word	0x00000000
        /*0020*/ 	.short	0x0000
        /*0022*/ 	.short	0x0000
        /*0024*/ 	.byte	0x00, 0xf5, 0x21, 0x00


	//----- nvinfo : EIATTR_SPARSE_MMA_MASK
	.align		4
.L_11:
        /*0028*/ 	.byte	0x03, 0x50
        /*002a*/ 	.short	0x0000


	//----- nvinfo : EIATTR_MAXREG_COUNT
	.align		4
        /*002c*/ 	.byte	0x03, 0x1b
        /*002e*/ 	.short	0x00ff


	//----- nvinfo : EIATTR_MERCURY_ISA_VERSION
	.align		4
        /*0030*/ 	.byte	0x03, 0x5f
        /*0032*/ 	.short	0x0101


	//----- nvinfo : EIATTR_VRC_CTA_INIT_COUNT
	.align		4
        /*0034*/ 	.byte	0x02, 0x4a
	.zero		1
	.zero		1


	//----- nvinfo : EIATTR_EXIT_INSTR_OFFSETS
	.align		4
        /*0038*/ 	.byte	0x04, 0x1c
        /*003a*/ 	.short	(.L_13 - .L_12)


	//   ....[0]....
.L_12:
        /*003c*/ 	.word	0x000000e0


	//----- nvinfo : EIATTR_CBANK_PARAM_SIZE
	.align		4
.L_13:
        /*0040*/ 	.byte	0x03, 0x19
        /*0042*/ 	.short	0x0010


	//----- nvinfo : EIATTR_PARAM_CBANK
	.align		4
        /*0044*/ 	.byte	0x04, 0x0a
        /*0046*/ 	.short	(.L_15 - .L_14)
	.align		4
.L_14:
        /*0048*/ 	.word	index@(.nv.constant0._Z9lfgkernelPjS_)
        /*004c*/ 	.short	0x0380
        /*004e*/ 	.short	0x0010


	//----- nvinfo : EIATTR_SW_WAR
	.align		4
.L_15:
        /*0050*/ 	.byte	0x04, 0x36
        /*0052*/ 	.short	(.L_17 - .L_16)
.L_16:
        /*0054*/ 	.word	0x00000008
.L_17:


//--------------------- .nv.callgraph             --------------------------
	.section	.nv.callgraph,"",@"SHT_CUDA_CALLGRAPH"
	.align	4
	.sectionentsize	8
	.align		4
        /*0000*/ 	.word	0x00000000
	.align		4
        /*0004*/ 	.word	0xffffffff
	.align		4
        /*0008*/ 	.word	0x00000000
	.align		4
        /*000c*/ 	.word	0xfffffffe
	.align		4
        /*0010*/ 	.word	0x00000000
	.align		4
        /*0014*/ 	.word	0xfffffffd
	.align		4
        /*0018*/ 	.word	0x00000000
	.align		4
        /*001c*/ 	.word	0xfffffffc


//--------------------- .text._Z9lfgkernelPjS_    --------------------------
	.section	.text._Z9lfgkernelPjS_,"ax",@progbits
	.align	128
        .global         _Z9lfgkernelPjS_
        .type           _Z9lfgkernelPjS_,@function
        .size           _Z9lfgkernelPjS_,(.L_x_1 - _Z9lfgkernelPjS_)
        .other          _Z9lfgkernelPjS_,@"STO_CUDA_ENTRY STV_DEFAULT"
_Z9lfgkernelPjS_:
.text._Z9lfgkernelPjS_:
[----:B------:R-:W-:Y:S01]  /*0000*/  LDC R1, c[0x0][0x37c] ;  /* 0x0000df00ff017b82 */ /* 0x000fe20000000800 */
[----:B------:R-:W0:Y:S07]  /*0010*/  S2R R0, SR_TID.X ;  /* 0x0000000000007919 */ /* 0x000e2e0000002100 */
[----:B------:R-:W0:Y:S01]  /*0020*/  S2UR UR6, SR_CTAID.X ;  /* 0x00000000000679c3 */ /* 0x000e220000002500 */
[----:B------:R-:W1:Y:S07]  /*0030*/  LDCU.64 UR4, c[0x0][0x358] ;  /* 0x00006b00ff0477ac */ /* 0x000e6e0008000a00 */
[----:B------:R-:W0:Y:S08]  /*0040*/  LDC R7, c[0x0][0x360] ;  /* 0x0000d800ff077b82 */ /* 0x000e300000000800 */
[----:B------:R-:W2:Y:S08]  /*0050*/  LDC.64 R2, c[0x0][0x380] ;  /* 0x0000e000ff027b82 */ /* 0x000eb00000000a00 */
[----:B------:R-:W3:Y:S01]  /*0060*/  LDC.64 R4, c[0x0][0x388] ;  /* 0x0000e200ff047b82 */ /* 0x000ee20000000a00 */
[----:B0-----:R-:W-:-:S04]  /*0070*/  IMAD R7, R7, UR6, R0 ;  /* 0x0000000607077c24 */ /* 0x001fc8000f8e0200 */
[----:B--2---:R-:W-:-:S05]  /*0080*/  IMAD.WIDE R2, R7, 0x4, R2 ;  /* 0x0000000407027825 */ /* 0x004fca00078e0202 */
[----:B-1----:R-:W2:Y:S04]  /*0090*/  LDG.E R0, desc[UR4][R2.64+0xd278] ;  /* 0x00d2780402007981 */ /* 0x002ea8000c1e1900 */
[----:B------:R-:W2:Y:S01]  /*00a0*/  LDG.E R9, desc[UR4][R2.64] ;  /* 0x0000000402097981 */ /* 0x000ea2000c1e1900 */
[----:B---3--:R-:W-:Y:S01]  /*00b0*/  IMAD.WIDE R4, R7, 0x4, R4 ;  /* 0x0000000407047825 */ /* 0x008fe200078e0204 */
[----:B--2---:R-:W-:-:S05]  /*00c0*/  IADD3 R9, PT, PT, R0, R9, RZ ;  /* 0x0000000900097210 */ /* 0x004fca0007ffe0ff */
[----:B------:R-:W-:Y:S01]  /*00d0*/  STG.E desc[UR4][R4.64], R9 ;  /* 0x0000000904007986 */ /* 0x000fe2000c101904 */
[----:B------:R-:W-:Y:S05]  /*00e0*/  EXIT ;  /* 0x000000000000794d */ /* 0x000fea0003800000 */
.L_x_0:
[----:B------:R-:W-:-:S00]  /*00f0*/  BRA `(.L_x_0) ;  /* 0xfffffffc00fc7947 */ /* 0x000fc0000383ffff */
[----:B------:R-:W-:-:S00]  /*0100*/  NOP ;  /* 0x0000000000007918 */ /* 0x000fc00000000000 */
[----:B------:R-:W-:-:S00]  /*0110*/  NOP ;  /* 0x0000000000007918 */ /* 0x000fc00000000000 */
[----:B------:R-:W-:-:S00]  /*0120*/  NOP ;  /* 0x0000000000007918 */ /* 0x000fc00000000000 */
[----:B------:R-:W-:-:S00]  /*0130*/  NOP ;  /* 0x0000000000007918 */ /* 0x000fc00000000000 */
[----:B------:R-:W-:-:S00]  /*0140*/  NOP ;  /* 0x0000000000007918 */ /* 0x000fc00000000000 */
[----:B------:R-:W-:-:S00]  /*0150*/  NOP ;  /* 0x0000000000007918 */ /* 0x000fc00000000000 */
[----:B------:R-:W-:-:S00]  /*0160*/  NOP ;  /* 0x0000000000007918 */ /* 0x000fc00000000000 */
[----:B------:R-:W-:-:S00]  /*0170*/  NOP ;  /* 0x0000000000007918 */ /* 0x000fc00000000000 */
.L_x_1:


//--------------------- .nv.shared.reserved.0     --------------------------
	.section	.nv.shared.reserved.0,"aw",@nobits
	.weak		__nv_reservedSMEM_offset_0_alias
	.size		__nv_reservedSMEM_offset_0_alias, 0, 64
	.other		__nv_reservedSMEM_offset_0_alias,@"STO_CUDA_RESERVED_SHARED STV_DEFAULT"
__nv_reservedSMEM_offset_0_alias:
	.zero		0
	.zero		64


//--------------------- .nv.constant0._Z9lfgkernelPjS_ --------------------------
	.section	.nv.constant0._Z9lfgkernelPjS_,"a",@progbits
	.sectionflags	@""
	.align	4
.nv.constant0._Z9lfgkernelPjS_:
	.zero		912


//--------------------- SYMBOLS --------------------------

	.type		.nv.reservedSmem.offset0,@object
	.size		.nv.reservedSmem.offset0,0x4
